//
// Generated by NVIDIA NVVM Compiler
//
// Compiler Build ID: CL-36424714
// Cuda compilation tools, release 13.0, V13.0.88
// Based on NVVM 20.0.0
//

.version 9.0
.target sm_100
.address_size 64

	// .globl	_Z15spmv_ell_kernel9EllMatrixPfS0_

.visible .entry _Z15spmv_ell_kernel9EllMatrixPfS0_(
	.param .align 8 .b8 _Z15spmv_ell_kernel9EllMatrixPfS0__param_0[40],
	.param .u64 .ptr .align 1 _Z15spmv_ell_kernel9EllMatrixPfS0__param_1,
	.param .u64 .ptr .align 1 _Z15spmv_ell_kernel9EllMatrixPfS0__param_2
)
{
	.reg .pred 	%p<11>;
	.reg .b32 	%r<85>;
	.reg .b32 	%f<68>;
	.reg .b64 	%rd<90>;

	ld.param.u64 	%rd4, [_Z15spmv_ell_kernel9EllMatrixPfS0__param_0+16];
	ld.param.v2.u32 	{%r41, %r42}, [_Z15spmv_ell_kernel9EllMatrixPfS0__param_0];
	ld.param.u64 	%rd6, [_Z15spmv_ell_kernel9EllMatrixPfS0__param_0+32];
	ld.param.u64 	%rd5, [_Z15spmv_ell_kernel9EllMatrixPfS0__param_0+24];
	ld.param.u64 	%rd8, [_Z15spmv_ell_kernel9EllMatrixPfS0__param_1];
	ld.param.u64 	%rd7, [_Z15spmv_ell_kernel9EllMatrixPfS0__param_2];
	cvta.to.global.u64 	%rd1, %rd8;
	cvta.to.global.u64 	%rd2, %rd5;
	cvta.to.global.u64 	%rd3, %rd6;
	mov.u32 	%r2, %tid.x;
	mov.u32 	%r44, %ctaid.x;
	mov.u32 	%r45, %ntid.x;
	mul.lo.s32 	%r3, %r44, %r45;
	add.s32 	%r4, %r3, %r2;
	setp.ge.u32 	%p1, %r4, %r41;
	@%p1 bra 	$L__BB0_14;
	cvta.to.global.u64 	%rd9, %rd4;
	mul.wide.u32 	%rd10, %r4, 4;
	add.s64 	%rd11, %rd9, %rd10;
	ld.global.u32 	%r5, [%rd11];
	setp.eq.s32 	%p2, %r5, 0;
	mov.f32 	%f67, 0f00000000;
	@%p2 bra 	$L__BB0_13;
	and.b32  	%r6, %r5, 7;
	setp.lt.u32 	%p3, %r5, 8;
	mov.f32 	%f67, 0f00000000;
	mov.b32 	%r83, 0;
	@%p3 bra 	$L__BB0_5;
	and.b32  	%r83, %r5, -8;
	neg.s32 	%r81, %r83;
	add.s32 	%r47, %r41, %r2;
	add.s32 	%r80, %r47, %r3;
	shl.b32 	%r10, %r41, 3;
	shl.b32 	%r48, %r41, 1;
	add.s32 	%r79, %r4, %r48;
	mad.lo.s32 	%r78, %r41, 3, %r4;
	shl.b32 	%r49, %r41, 2;
	add.s32 	%r77, %r4, %r49;
	mad.lo.s32 	%r76, %r41, 5, %r4;
	mad.lo.s32 	%r75, %r41, 6, %r4;
	mad.lo.s32 	%r74, %r41, 7, %r4;
	mov.f32 	%f67, 0f00000000;
	mov.u32 	%r73, %r4;
$L__BB0_4:
	.pragma "nounroll";
	mul.wide.u32 	%rd12, %r73, 4;
	add.s64 	%rd13, %rd2, %rd12;
	ld.global.u32 	%r50, [%rd13];
	add.s64 	%rd14, %rd3, %rd12;
	ld.global.f32 	%f17, [%rd14];
	mul.wide.u32 	%rd15, %r50, 4;
	add.s64 	%rd16, %rd1, %rd15;
	ld.global.f32 	%f18, [%rd16];
	fma.rn.f32 	%f19, %f17, %f18, %f67;
	mul.wide.u32 	%rd17, %r80, 4;
	add.s64 	%rd18, %rd2, %rd17;
	ld.global.u32 	%r51, [%rd18];
	add.s64 	%rd19, %rd3, %rd17;
	ld.global.f32 	%f20, [%rd19];
	mul.wide.u32 	%rd20, %r51, 4;
	add.s64 	%rd21, %rd1, %rd20;
	ld.global.f32 	%f21, [%rd21];
	fma.rn.f32 	%f22, %f20, %f21, %f19;
	mul.wide.u32 	%rd22, %r79, 4;
	add.s64 	%rd23, %rd2, %rd22;
	ld.global.u32 	%r52, [%rd23];
	add.s64 	%rd24, %rd3, %rd22;
	ld.global.f32 	%f23, [%rd24];
	mul.wide.u32 	%rd25, %r52, 4;
	add.s64 	%rd26, %rd1, %rd25;
	ld.global.f32 	%f24, [%rd26];
	fma.rn.f32 	%f25, %f23, %f24, %f22;
	mul.wide.u32 	%rd27, %r78, 4;
	add.s64 	%rd28, %rd2, %rd27;
	ld.global.u32 	%r53, [%rd28];
	add.s64 	%rd29, %rd3, %rd27;
	ld.global.f32 	%f26, [%rd29];
	mul.wide.u32 	%rd30, %r53, 4;
	add.s64 	%rd31, %rd1, %rd30;
	ld.global.f32 	%f27, [%rd31];
	fma.rn.f32 	%f28, %f26, %f27, %f25;
	mul.wide.u32 	%rd32, %r77, 4;
	add.s64 	%rd33, %rd2, %rd32;
	ld.global.u32 	%r54, [%rd33];
	add.s64 	%rd34, %rd3, %rd32;
	ld.global.f32 	%f29, [%rd34];
	mul.wide.u32 	%rd35, %r54, 4;
	add.s64 	%rd36, %rd1, %rd35;
	ld.global.f32 	%f30, [%rd36];
	fma.rn.f32 	%f31, %f29, %f30, %f28;
	mul.wide.u32 	%rd37, %r76, 4;
	add.s64 	%rd38, %rd2, %rd37;
	ld.global.u32 	%r55, [%rd38];
	add.s64 	%rd39, %rd3, %rd37;
	ld.global.f32 	%f32, [%rd39];
	mul.wide.u32 	%rd40, %r55, 4;
	add.s64 	%rd41, %rd1, %rd40;
	ld.global.f32 	%f33, [%rd41];
	fma.rn.f32 	%f34, %f32, %f33, %f31;
	mul.wide.u32 	%rd42, %r75, 4;
	add.s64 	%rd43, %rd2, %rd42;
	ld.global.u32 	%r56, [%rd43];
	add.s64 	%rd44, %rd3, %rd42;
	ld.global.f32 	%f35, [%rd44];
	mul.wide.u32 	%rd45, %r56, 4;
	add.s64 	%rd46, %rd1, %rd45;
	ld.global.f32 	%f36, [%rd46];
	fma.rn.f32 	%f37, %f35, %f36, %f34;
	mul.wide.u32 	%rd47, %r74, 4;
	add.s64 	%rd48, %rd2, %rd47;
	ld.global.u32 	%r57, [%rd48];
	add.s64 	%rd49, %rd3, %rd47;
	ld.global.f32 	%f38, [%rd49];
	mul.wide.u32 	%rd50, %r57, 4;
	add.s64 	%rd51, %rd1, %rd50;
	ld.global.f32 	%f39, [%rd51];
	fma.rn.f32 	%f67, %f38, %f39, %f37;
	add.s32 	%r81, %r81, 8;
	add.s32 	%r80, %r80, %r10;
	add.s32 	%r79, %r79, %r10;
	add.s32 	%r78, %r78, %r10;
	add.s32 	%r77, %r77, %r10;
	add.s32 	%r76, %r76, %r10;
	add.s32 	%r75, %r75, %r10;
	add.s32 	%r74, %r74, %r10;
	add.s32 	%r73, %r73, %r10;
	setp.ne.s32 	%p4, %r81, 0;
	@%p4 bra 	$L__BB0_4;
$L__BB0_5:
	setp.eq.s32 	%p5, %r6, 0;
	@%p5 bra 	$L__BB0_13;
	and.b32  	%r36, %r5, 3;
	setp.lt.u32 	%p6, %r6, 4;
	@%p6 bra 	$L__BB0_8;
	mad.lo.s32 	%r58, %r83, %r41, %r4;
	mul.wide.u32 	%rd52, %r58, 4;
	add.s64 	%rd53, %rd2, %rd52;
	ld.global.u32 	%r59, [%rd53];
	add.s64 	%rd54, %rd3, %rd52;
	ld.global.f32 	%f41, [%rd54];
	mul.wide.u32 	%rd55, %r59, 4;
	add.s64 	%rd56, %rd1, %rd55;
	ld.global.f32 	%f42, [%rd56];
	fma.rn.f32 	%f43, %f41, %f42, %f67;
	add.s32 	%r60, %r58, %r41;
	mul.wide.u32 	%rd57, %r60, 4;
	add.s64 	%rd58, %rd2, %rd57;
	ld.global.u32 	%r61, [%rd58];
	add.s64 	%rd59, %rd3, %rd57;
	ld.global.f32 	%f44, [%rd59];
	mul.wide.u32 	%rd60, %r61, 4;
	add.s64 	%rd61, %rd1, %rd60;
	ld.global.f32 	%f45, [%rd61];
	fma.rn.f32 	%f46, %f44, %f45, %f43;
	add.s32 	%r62, %r60, %r41;
	mul.wide.u32 	%rd62, %r62, 4;
	add.s64 	%rd63, %rd2, %rd62;
	ld.global.u32 	%r63, [%rd63];
	add.s64 	%rd64, %rd3, %rd62;
	ld.global.f32 	%f47, [%rd64];
	mul.wide.u32 	%rd65, %r63, 4;
	add.s64 	%rd66, %rd1, %rd65;
	ld.global.f32 	%f48, [%rd66];
	fma.rn.f32 	%f49, %f47, %f48, %f46;
	add.s32 	%r64, %r62, %r41;
	mul.wide.u32 	%rd67, %r64, 4;
	add.s64 	%rd68, %rd2, %rd67;
	ld.global.u32 	%r65, [%rd68];
	add.s64 	%rd69, %rd3, %rd67;
	ld.global.f32 	%f50, [%rd69];
	mul.wide.u32 	%rd70, %r65, 4;
	add.s64 	%rd71, %rd1, %rd70;
	ld.global.f32 	%f51, [%rd71];
	fma.rn.f32 	%f67, %f50, %f51, %f49;
	add.s32 	%r83, %r83, 4;
$L__BB0_8:
	setp.eq.s32 	%p7, %r36, 0;
	@%p7 bra 	$L__BB0_13;
	setp.eq.s32 	%p8, %r36, 1;
	@%p8 bra 	$L__BB0_11;
	mad.lo.s32 	%r66, %r83, %r41, %r4;
	mul.wide.u32 	%rd72, %r66, 4;
	add.s64 	%rd73, %rd2, %rd72;
	ld.global.u32 	%r67, [%rd73];
	add.s64 	%rd74, %rd3, %rd72;
	ld.global.f32 	%f53, [%rd74];
	mul.wide.u32 	%rd75, %r67, 4;
	add.s64 	%rd76, %rd1, %rd75;
	ld.global.f32 	%f54, [%rd76];
	fma.rn.f32 	%f55, %f53, %f54, %f67;
	add.s32 	%r68, %r66, %r41;
	mul.wide.u32 	%rd77, %r68, 4;
	add.s64 	%rd78, %rd2, %rd77;
	ld.global.u32 	%r69, [%rd78];
	add.s64 	%rd79, %rd3, %rd77;
	ld.global.f32 	%f56, [%rd79];
	mul.wide.u32 	%rd80, %r69, 4;
	add.s64 	%rd81, %rd1, %rd80;
	ld.global.f32 	%f57, [%rd81];
	fma.rn.f32 	%f67, %f56, %f57, %f55;
	add.s32 	%r83, %r83, 2;
$L__BB0_11:
	and.b32  	%r70, %r5, 1;
	setp.eq.b32 	%p9, %r70, 1;
	not.pred 	%p10, %p9;
	@%p10 bra 	$L__BB0_13;
	mad.lo.s32 	%r71, %r83, %r41, %r4;
	mul.wide.u32 	%rd82, %r71, 4;
	add.s64 	%rd83, %rd2, %rd82;
	ld.global.u32 	%r72, [%rd83];
	add.s64 	%rd84, %rd3, %rd82;
	ld.global.f32 	%f58, [%rd84];
	mul.wide.u32 	%rd85, %r72, 4;
	add.s64 	%rd86, %rd1, %rd85;
	ld.global.f32 	%f59, [%rd86];
	fma.rn.f32 	%f67, %f58, %f59, %f67;
$L__BB0_13:
	cvta.to.global.u64 	%rd87, %rd7;
	add.s64 	%rd89, %rd87, %rd10;
	st.global.f32 	[%rd89], %f67;
$L__BB0_14:
	ret;

}


// ===== COMPILED SASS (sm_100) =====

	.target	sm_100

	.elftype	@"ET_EXEC"


//--------------------- .note.nv.tkinfo           --------------------------
	.section	.note.nv.tkinfo,"",@"SHT_NOTE"
	.sectionflags	@"SHF_NOTE_NV_TKINFO"
	.tkinfo
        /*0018*/ 	.word	0x00000002
        /*0030*/ 	.string	""
        /*0030*/ 	.string	"ptxas"
        /*0030*/ 	.string	"Cuda compilation tools, release 13.0, V13.0.88"
        /*0030*/ 	.string	"Build cuda_13.0.r13.0/compiler.36424714_0"
        /*0030*/ 	.string	"-arch sm_100 -m 64 "



//--------------------- .note.nv.cuinfo           --------------------------
	.section	.note.nv.cuinfo,"",@"SHT_NOTE"
	.sectionflags	@"SHF_NOTE_NV_CUINFO"
        /*0018*/ 	.short	0x0002
        /*001a*/ 	.short	0x0064
        /*001c*/ 	.short	0x0082
	.zero		2


//--------------------- .nv.info                  --------------------------
	.section	.nv.info,"",@"SHT_CUDA_INFO"
	.align	4


	//----- nvinfo : EIATTR_REGCOUNT
	.align		4
        /*0000*/ 	.byte	0x04, 0x2f
        /*0002*/ 	.short	(.L_1 - .L_0)
	.align		4
.L_0:
        /*0004*/ 	.word	index@(_Z15spmv_ell_kernel9EllMatrixPfS0_)
        /*0008*/ 	.word	0x00000020


	//----- nvinfo : EIATTR_FRAME_SIZE
	.align		4
.L_1:
        /*000c*/ 	.byte	0x04, 0x11
        /*000e*/ 	.short	(.L_3 - .L_2)
	.align		4
.L_2:
        /*0010*/ 	.word	index@(_Z15spmv_ell_kernel9EllMatrixPfS0_)
        /*0014*/ 	.word	0x00000000


	//----- nvinfo : EIATTR_MIN_STACK_SIZE
	.align		4
.L_3:
        /*0018*/ 	.byte	0x04, 0x12
        /*001a*/ 	.short	(.L_5 - .L_4)
	.align		4
.L_4:
        /*001c*/ 	.word	index@(_Z15spmv_ell_kernel9EllMatrixPfS0_)
        /*0020*/ 	.word	0x00000000
.L_5:


//--------------------- .nv.compat                --------------------------
	.section	.nv.compat,"",@"SHT_CUDA_COMPAT_INFO"
	.align	4
        /*0000*/ 	.byte	0x02, 0x09, 0x00, 0x00, 0x02, 0x02, 0x01, 0x00, 0x02, 0x05, 0x05, 0x00, 0x03, 0x07, 0x01, 0x01
        /*0010*/ 	.byte	0x02, 0x03, 0x00, 0x00, 0x02, 0x06, 0x01, 0x00, 0x04, 0x0b, 0x08, 0x00, 0x09, 0x00, 0x00, 0x00
        /*0020*/ 	.byte	0x00, 0x00, 0x00, 0x00


//--------------------- .nv.info._Z15spmv_ell_kernel9EllMatrixPfS0_ --------------------------
	.section	.nv.info._Z15spmv_ell_kernel9EllMatrixPfS0_,"",@"SHT_CUDA_INFO"
	.sectionflags	@""
	.align	4


	//----- nvinfo : EIATTR_CUDA_API_VERSION
	.align		4
        /*0000*/ 	.byte	0x04, 0x37
        /*0002*/ 	.short	(.L_7 - .L_6)
.L_6:
        /*0004*/ 	.word	0x00000082


	//----- nvinfo : EIATTR_KPARAM_INFO
	.align		4
.L_7:
        /*0008*/ 	.byte	0x04, 0x17
        /*000a*/ 	.short	(.L_9 - .L_8)
.L_8:
        /*000c*/ 	.word	0x00000000
        /*0010*/ 	.short	0x0002
        /*0012*/ 	.short	0x0030
        /*0014*/ 	.byte	0x00, 0xf5, 0x21, 0x00


	//----- nvinfo : EIATTR_KPARAM_INFO
	.align		4
.L_9:
        /*0018*/ 	.byte	0x04, 0x17
        /*001a*/ 	.short	(.L_11 - .L_10)
.L_10:
        /*001c*/ 	.word	0x00000000
        /*0020*/ 	.short	0x0001
        /*0022*/ 	.short	0x0028
        /*0024*/ 	.byte	0x00, 0xf5, 0x21, 0x00


	//----- nvinfo : EIATTR_KPARAM_INFO
	.align		4
.L_11:
        /*0028*/ 	.byte	0x04, 0x17
        /*002a*/ 	.short	(.L_13 - .L_12)
.L_12:
        /*002c*/ 	.word	0x00000000
        /*0030*/ 	.short	0x0000
        /*0032*/ 	.short	0x0000
        /*0034*/ 	.byte	0x00, 0xf0, 0xa1, 0x00


	//----- nvinfo : EIATTR_SPARSE_MMA_MASK
	.align		4
.L_13:
        /*0038*/ 	.byte	0x03, 0x50
        /*003a*/ 	.short	0x0000


	//----- nvinfo : EIATTR_MAXREG_COUNT
	.align		4
        /*003c*/ 	.byte	0x03, 0x1b
        /*003e*/ 	.short	0x00ff


	//----- nvinfo : EIATTR_MERCURY_ISA_VERSION
	.align		4
        /*0040*/ 	.byte	0x03, 0x5f
        /*0042*/ 	.short	0x0101


	//----- nvinfo : EIATTR_VRC_CTA_INIT_COUNT
	.align		4
        /*0044*/ 	.byte	0x02, 0x4a
	.zero		1
	.zero		1


	//----- nvinfo : EIATTR_EXIT_INSTR_OFFSETS
	.align		4
        /*0048*/ 	.byte	0x04, 0x1c
        /*004a*/ 	.short	(.L_15 - .L_14)


	//   ....[0]....
.L_14:
        /*004c*/ 	.word	0x00000080


	//   ....[1]....
        /*0050*/ 	.word	0x00000bc0


	//----- nvinfo : EIATTR_CRS_STACK_SIZE
	.align		4
.L_15:
        /*0054*/ 	.byte	0x04, 0x1e
        /*0056*/ 	.short	(.L_17 - .L_16)
.L_16:
        /*0058*/ 	.word	0x00000000


	//----- nvinfo : EIATTR_CBANK_PARAM_SIZE
	.align		4
.L_17:
        /*005c*/ 	.byte	0x03, 0x19
        /*005e*/ 	.short	0x0038


	//----- nvinfo : EIATTR_PARAM_CBANK
	.align		4
        /*0060*/ 	.byte	0x04, 0x0a
        /*0062*/ 	.short	(.L_19 - .L_18)
	.align		4
.L_18:
        /*0064*/ 	.word	index@(.nv.constant0._Z15spmv_ell_kernel9EllMatrixPfS0_)
        /*0068*/ 	.short	0x0380
        /*006a*/ 	.short	0x0038


	//----- nvinfo : EIATTR_SW_WAR
	.align		4
.L_19:
        /*006c*/ 	.byte	0x04, 0x36
        /*006e*/ 	.short	(.L_21 - .L_20)
.L_20:
        /*0070*/ 	.word	0x00000008
.L_21:


//--------------------- .nv.callgraph             --------------------------
	.section	.nv.callgraph,"",@"SHT_CUDA_CALLGRAPH"
	.align	4
	.sectionentsize	8
	.align		4
        /*0000*/ 	.word	0x00000000
	.align		4
        /*0004*/ 	.word	0xffffffff
	.align		4
        /*0008*/ 	.word	0x00000000
	.align		4
        /*000c*/ 	.word	0xfffffffe
	.align		4
        /*0010*/ 	.word	0x00000000
	.align		4
        /*0014*/ 	.word	0xfffffffd
	.align		4
        /*0018*/ 	.word	0x00000000
	.align		4
        /*001c*/ 	.word	0xfffffffc


//--------------------- .text._Z15spmv_ell_kernel9EllMatrixPfS0_ --------------------------
	.section	.text._Z15spmv_ell_kernel9EllMatrixPfS0_,"ax",@progbits
	.align	128
        .global         _Z15spmv_ell_kernel9EllMatrixPfS0_
        .type           _Z15spmv_ell_kernel9EllMatrixPfS0_,@function
        .size           _Z15spmv_ell_kernel9EllMatrixPfS0_,(.L_x_8 - _Z15spmv_ell_kernel9EllMatrixPfS0_)
        .other          _Z15spmv_ell_kernel9EllMatrixPfS0_,@"STO_CUDA_ENTRY STV_DEFAULT"
_Z15spmv_ell_kernel9EllMatrixPfS0_:
.text._Z15spmv_ell_kernel9EllMatrixPfS0_:
[----:B------:R-:W-:Y:S01]  /*0000*/  LDC R1, c[0x0][0x37c] ;  /* 0x0000df00ff017b82 */ /* 0x000fe20000000800 */
[----:B------:R-:W0:Y:S07]  /*0010*/  S2R R7, SR_TID.X ;  /* 0x0000000000077919 */ /* 0x000e2e0000002100 */
[----:B------:R-:W1:Y:S01]  /*0020*/  S2UR UR4, SR_CTAID.X ;  /* 0x00000000000479c3 */ /* 0x000e620000002500 */
[----:B------:R-:W1:Y:S07]  /*0030*/  LDCU UR5, c[0x0][0x360] ;  /* 0x00006c00ff0577ac */ /* 0x000e6e0008000800 */
[----:B------:R-:W2:Y:S01]  /*0040*/  LDC R0, c[0x0][0x380] ;  /* 0x0000e000ff007b82 */ /* 0x000ea20000000800 */
[----:B-1----:R-:W-:-:S06]  /*0050*/  UIMAD UR4, UR4, UR5, URZ ;  /* 0x00000005040472a4 */ /* 0x002fcc000f8e02ff */
[----:B0-----:R-:W-:-:S04]  /*0060*/  IADD3 R3, PT, PT, R7, UR4, RZ ;  /* 0x0000000407037c10 */ /* 0x001fc8000fffe0ff */
[----:B--2---:R-:W-:-:S13]  /*0070*/  ISETP.GE.U32.AND P0, PT, R3, R0, PT ;  /* 0x000000000300720c */ /* 0x004fda0003f06070 */
[----:B------:R-:W-:Y:S05]  /*0080*/  @P0 EXIT ;  /* 0x000000000000094d */ /* 0x000fea0003800000 */
[----:B------:R-:W0:Y:S01]  /*0090*/  LDC.64 R4, c[0x0][0x390] ;  /* 0x0000e400ff047b82 */ /* 0x000e220000000a00 */
[----:B------:R-:W1:Y:S01]  /*00a0*/  LDCU.64 UR6, c[0x0][0x358] ;  /* 0x00006b00ff0677ac */ /* 0x000e620008000a00 */
[----:B0-----:R-:W-:-:S05]  /*00b0*/  IMAD.WIDE.U32 R4, R3, 0x4, R4 ;  /* 0x0000000403047825 */ /* 0x001fca00078e0004 */
[----:B-1----:R-:W2:Y:S01]  /*00c0*/  LDG.E R2, desc[UR6][R4.64] ;  /* 0x0000000604027981 */ /* 0x002ea2000c1e1900 */
[----:B------:R-:W-:Y:S01]  /*00d0*/  BSSY.RECONVERGENT B0, `(.L_x_0) ;  /* 0x00000ab000007945 */ /* 0x000fe20003800200 */
[----:B------:R-:W-:Y:S01]  /*00e0*/  HFMA2 R10, -RZ, RZ, 0, 0 ;  /* 0x00000000ff0a7431 */ /* 0x000fe200000001ff */
[----:B--2---:R-:W-:-:S13]  /*00f0*/  ISETP.NE.AND P0, PT, R2, RZ, PT ;  /* 0x000000ff0200720c */ /* 0x004fda0003f05270 */
[----:B------:R-:W-:Y:S05]  /*0100*/  @!P0 BRA `(.L_x_1) ;  /* 0x00000008009c8947 */ /* 0x000fea0003800000 */
[C---:B------:R-:W-:Y:S01]  /*0110*/  ISETP.GE.U32.AND P1, PT, R2.reuse, 0x8, PT ;  /* 0x000000080200780c */ /* 0x040fe20003f26070 */
[----:B------:R-:W-:Y:S01]  /*0120*/  BSSY.RECONVERGENT B1, `(.L_x_2) ;  /* 0x0000057000017945 */ /* 0x000fe20003800200 */
[----:B------:R-:W-:Y:S02]  /*0130*/  LOP3.LUT R4, R2, 0x7, RZ, 0xc0, !PT ;  /* 0x0000000702047812 */ /* 0x000fe400078ec0ff */
[----:B------:R-:W-:Y:S02]  /*0140*/  MOV R10, RZ ;  /* 0x000000ff000a7202 */ /* 0x000fe40000000f00 */
[----:B------:R-:W-:Y:S02]  /*0150*/  ISETP.NE.AND P0, PT, R4, RZ, PT ;  /* 0x000000ff0400720c */ /* 0x000fe40003f05270 */
[----:B------:R-:W-:-:S05]  /*0160*/  MOV R6, RZ ;  /* 0x000000ff00067202 */ /* 0x000fca0000000f00 */
[----:B------:R-:W-:Y:S06]  /*0170*/  @!P1 BRA `(.L_x_3) ;  /* 0x0000000400449947 */ /* 0x000fec0003800000 */
[----:B------:R-:W-:Y:S01]  /*0180*/  LOP3.LUT R6, R2, 0xfffffff8, RZ, 0xc0, !PT ;  /* 0xfffffff802067812 */ /* 0x000fe200078ec0ff */
[C---:B------:R-:W-:Y:S01]  /*0190*/  IMAD R9, R0.reuse, 0x3, R3 ;  /* 0x0000000300097824 */ /* 0x040fe200078e0203 */
[C---:B------:R-:W-:Y:S01]  /*01a0*/  IADD3 R7, PT, PT, R0.reuse, UR4, R7 ;  /* 0x0000000400077c10 */ /* 0x040fe2000fffe007 */
[C-C-:B------:R-:W-:Y:S01]  /*01b0*/  IMAD R13, R0.reuse, 0x5, R3.reuse ;  /* 0x00000005000d7824 */ /* 0x140fe200078e0203 */
[CC--:B------:R-:W-:Y:S01]  /*01c0*/  LEA R5, R0.reuse, R3.reuse, 0x1 ;  /* 0x0000000300057211 */ /* 0x0c0fe200078e08ff */
[C-C-:B------:R-:W-:Y:S01]  /*01d0*/  IMAD R25, R0.reuse, 0x6, R3.reuse ;  /* 0x0000000600197824 */ /* 0x140fe200078e0203 */
[CC--:B------:R-:W-:Y:S01]  /*01e0*/  LEA R11, R0.reuse, R3.reuse, 0x2 ;  /* 0x00000003000b7211 */ /* 0x0c0fe200078e10ff */
[----:B------:R-:W-:Y:S01]  /*01f0*/  IMAD R27, R0, 0x7, R3 ;  /* 0x00000007001b7824 */ /* 0x000fe200078e0203 */
[----:B------:R-:W-:Y:S02]  /*0200*/  MOV R10, RZ ;  /* 0x000000ff000a7202 */ /* 0x000fe40000000f00 */
[----:B------:R-:W-:-:S02]  /*0210*/  MOV R29, R3 ;  /* 0x00000003001d7202 */ /* 0x000fc40000000f00 */
[----:B------:R-:W-:-:S07]  /*0220*/  IADD3 R8, PT, PT, -R6, RZ, RZ ;  /* 0x000000ff06087210 */ /* 0x000fce0007ffe1ff */
.L_x_4:
[----:B------:R-:W0:Y:S08]  /*0230*/  LDC.64 R14, c[0x0][0x398] ;  /* 0x0000e600ff0e7b82 */ /* 0x000e300000000a00 */
[----:B------:R-:W1:Y:S01]  /*0240*/  LDC.64 R18, c[0x0][0x3a8] ;  /* 0x0000ea00ff127b82 */ /* 0x000e620000000a00 */
[----:B0-----:R-:W-:-:S05]  /*0250*/  IMAD.WIDE.U32 R16, R29, 0x4, R14 ;  /* 0x000000041d107825 */ /* 0x001fca00078e000e */
[----:B------:R0:W1:Y:S02]  /*0260*/  LDG.E R23, desc[UR6][R16.64] ;  /* 0x0000000610177981 */ /* 0x000064000c1e1900 */
[----:B0-----:R-:W0:Y:S02]  /*0270*/  LDC.64 R16, c[0x0][0x3a0] ;  /* 0x0000e800ff107b82 */ /* 0x001e240000000a00 */
[----:B0-----:R-:W-:-:S06]  /*0280*/  IMAD.WIDE.U32 R20, R29, 0x4, R16 ;  /* 0x000000041d147825 */ /* 0x001fcc00078e0010 */
[----:B------:R-:W2:Y:S01]  /*0290*/  LDG.E R21, desc[UR6][R20.64] ;  /* 0x0000000614157981 */ /* 0x000ea2000c1e1900 */
[----:B-1----:R-:W-:-:S05]  /*02a0*/  IMAD.WIDE.U32 R22, R23, 0x4, R18 ;  /* 0x0000000417167825 */ /* 0x002fca00078e0012 */
[----:B------:R0:W2:Y:S02]  /*02b0*/  LDG.E R12, desc[UR6][R22.64] ;  /* 0x00000006160c7981 */ /* 0x0000a4000c1e1900 */
[----:B0-----:R-:W-:-:S05]  /*02c0*/  IMAD.WIDE.U32 R22, R7, 0x4, R14 ;  /* 0x0000000407167825 */ /* 0x001fca00078e000e */
[----:B------:R-:W3:Y:S01]  /*02d0*/  LDG.E R24, desc[UR6][R22.64] ;  /* 0x0000000616187981 */ /* 0x000ee2000c1e1900 */
[----:B--2---:R-:W-:Y:S01]  /*02e0*/  FFMA R10, R21, R12, R10 ;  /* 0x0000000c150a7223 */ /* 0x004fe2000000000a */
[----:B------:R-:W-:-:S05]  /*02f0*/  IMAD.WIDE.U32 R20, R7, 0x4, R16 ;  /* 0x0000000407147825 */ /* 0x000fca00078e0010 */
[----:B------:R0:W2:Y:S02]  /*0300*/  LDG.E R12, desc[UR6][R20.64] ;  /* 0x00000006140c7981 */ /* 0x0000a4000c1e1900 */
[----:B0-----:R-:W-:-:S04]  /*0310*/  IMAD.WIDE.U32 R20, R5, 0x4, R14 ;  /* 0x0000000405147825 */ /* 0x001fc800078e000e */
[----:B---3--:R-:W-:Y:S01]  /*0320*/  IMAD.WIDE.U32 R22, R24, 0x4, R18 ;  /* 0x0000000418167825 */ /* 0x008fe200078e0012 */
[----:B------:R0:W3:Y:S04]  /*0330*/  LDG.E R26, desc[UR6][R20.64] ;  /* 0x00000006141a7981 */ /* 0x0000e8000c1e1900 */
[----:B------:R3:W2:Y:S01]  /*0340*/  LDG.E R24, desc[UR6][R22.64] ;  /* 0x0000000616187981 */ /* 0x0006a2000c1e1900 */
[----:B0-----:R-:W-:-:S04]  /*0350*/  IMAD.WIDE.U32 R20, R5, 0x4, R16 ;  /* 0x0000000405147825 */ /* 0x001fc800078e0010 */
[----:B---3--:R-:W-:-:S04]  /*0360*/  IMAD.WIDE.U32 R22, R26, 0x4, R18 ;  /* 0x000000041a167825 */ /* 0x008fc800078e0012 */
[----:B--2---:R-:W-:Y:S02]  /*0370*/  FFMA R10, R12, R24, R10 ;  /* 0x000000180c0a7223 */ /* 0x004fe4000000000a */
[----:B------:R0:W2:Y:S04]  /*0380*/  LDG.E R24, desc[UR6][R22.64] ;  /* 0x0000000616187981 */ /* 0x0000a8000c1e1900 */
[----:B------:R1:W2:Y:S01]  /*0390*/  LDG.E R12, desc[UR6][R20.64] ;  /* 0x00000006140c7981 */ /* 0x0002a2000c1e1900 */
[----:B0-----:R-:W-:-:S05]  /*03a0*/  IMAD.WIDE.U32 R22, R9, 0x4, R14 ;  /* 0x0000000409167825 */ /* 0x001fca00078e000e */
[----:B------:R-:W3:Y:S01]  /*03b0*/  LDG.E R26, desc[UR6][R22.64] ;  /* 0x00000006161a7981 */ /* 0x000ee2000c1e1900 */
[----:B-1----:R-:W-:-:S04]  /*03c0*/  IMAD.WIDE.U32 R20, R9, 0x4, R16 ;  /* 0x0000000409147825 */ /* 0x002fc800078e0010 */
[----:B--2---:R-:W-:Y:S02]  /*03d0*/  FFMA R10, R12, R24, R10 ;  /* 0x000000180c0a7223 */ /* 0x004fe4000000000a */
[----:B------:R0:W2:Y:S01]  /*03e0*/  LDG.E R12, desc[UR6][R20.64] ;  /* 0x00000006140c7981 */ /* 0x0000a2000c1e1900 */
[----:B---3--:R-:W-:-:S04]  /*03f0*/  IMAD.WIDE.U32 R22, R26, 0x4, R18 ;  /* 0x000000041a167825 */ /* 0x008fc800078e0012 */
[C---:B0-----:R-:W-:Y:S01]  /*0400*/  IMAD.WIDE.U32 R20, R11.reuse, 0x4, R14 ;  /* 0x000000040b147825 */ /* 0x041fe200078e000e */
[----:B------:R0:W2:Y:S04]  /*0410*/  LDG.E R24, desc[UR6][R22.64] ;  /* 0x0000000616187981 */ /* 0x0000a8000c1e1900 */
[----:B------:R-:W3:Y:S01]  /*0420*/  LDG.E R26, desc[UR6][R20.64] ;  /* 0x00000006141a7981 */ /* 0x000ee2000c1e1900 */
[----:B0-----:R-:W-:-:S04]  /*0430*/  IMAD.WIDE.U32 R22, R11, 0x4, R16 ;  /* 0x000000040b167825 */ /* 0x001fc800078e0010 */
[----:B--2---:R-:W-:Y:S02]  /*0440*/  FFMA R10, R12, R24, R10 ;  /* 0x000000180c0a7223 */ /* 0x004fe4000000000a */
[----:B------:R0:W2:Y:S01]  /*0450*/  LDG.E R12, desc[UR6][R22.64] ;  /* 0x00000006160c7981 */ /* 0x0000a2000c1e1900 */
[----:B---3--:R-:W-:-:S05]  /*0460*/  IMAD.WIDE.U32 R20, R26, 0x4, R18 ;  /* 0x000000041a147825 */ /* 0x008fca00078e0012 */
[----:B------:R1:W2:Y:S01]  /*0470*/  LDG.E R24, desc[UR6][R20.64] ;  /* 0x0000000614187981 */ /* 0x0002a2000c1e1900 */
[----:B0-----:R-:W-:-:S06]  /*0480*/  IMAD.WIDE.U32 R22, R13, 0x4, R14 ;  /* 0x000000040d167825 */ /* 0x001fcc00078e000e */
[----:B------:R-:W3:Y:S01]  /*0490*/  LDG.E R23, desc[UR6][R22.64] ;  /* 0x0000000616177981 */ /* 0x000ee2000c1e1900 */
[----:B-1----:R-:W-:-:S04]  /*04a0*/  IMAD.WIDE.U32 R20, R25, 0x4, R14 ;  /* 0x0000000419147825 */ /* 0x002fc800078e000e */
[----:B------:R-:W-:Y:S01]  /*04b0*/  IMAD.WIDE.U32 R14, R27, 0x4, R14 ;  /* 0x000000041b0e7825 */ /* 0x000fe200078e000e */
[----:B------:R-:W4:Y:S04]  /*04c0*/  LDG.E R26, desc[UR6][R20.64] ;  /* 0x00000006141a7981 */ /* 0x000f28000c1e1900 */
[----:B------:R0:W5:Y:S02]  /*04d0*/  LDG.E R28, desc[UR6][R14.64] ;  /* 0x000000060e1c7981 */ /* 0x000164000c1e1900 */
[----:B0-----:R-:W-:-:S04]  /*04e0*/  IMAD.WIDE.U32 R14, R13, 0x4, R16 ;  /* 0x000000040d0e7825 */ /* 0x001fc800078e0010 */
[----:B------:R-:W-:-:S04]  /*04f0*/  IMAD.WIDE.U32 R20, R25, 0x4, R16 ;  /* 0x0000000419147825 */ /* 0x000fc800078e0010 */
[----:B------:R-:W-:-:S06]  /*0500*/  IMAD.WIDE.U32 R16, R27, 0x4, R16 ;  /* 0x000000041b107825 */ /* 0x000fcc00078e0010 */
[----:B------:R-:W5:Y:S01]  /*0510*/  LDG.E R17, desc[UR6][R16.64] ;  /* 0x0000000610117981 */ /* 0x000f62000c1e1900 */
[----:B--2---:R-:W-:-:S03]  /*0520*/  FFMA R10, R12, R24, R10 ;  /* 0x000000180c0a7223 */ /* 0x004fc6000000000a */
[----:B------:R3:W2:Y:S02]  /*0530*/  LDG.E R12, desc[UR6][R14.64] ;  /* 0x000000060e0c7981 */ /* 0x0006a4000c1e1900 */
[----:B---3--:R-:W-:-:S04]  /*0540*/  IMAD.WIDE.U32 R14, R23, 0x4, R18 ;  /* 0x00000004170e7825 */ /* 0x008fc800078e0012 */
[--C-:B----4-:R-:W-:Y:S01]  /*0550*/  IMAD.WIDE.U32 R22, R26, 0x4, R18.reuse ;  /* 0x000000041a167825 */ /* 0x110fe200078e0012 */
[----:B------:R-:W2:Y:S03]  /*0560*/  LDG.E R24, desc[UR6][R14.64] ;  /* 0x000000060e187981 */ /* 0x000ea6000c1e1900 */
[----:B-----5:R-:W-:Y:S01]  /*0570*/  IMAD.WIDE.U32 R18, R28, 0x4, R18 ;  /* 0x000000041c127825 */ /* 0x020fe200078e0012 */
[----:B------:R-:W3:Y:S04]  /*0580*/  LDG.E R26, desc[UR6][R20.64] ;  /* 0x00000006141a7981 */ /* 0x000ee8000c1e1900 */
[----:B------:R-:W3:Y:S04]  /*0590*/  LDG.E R23, desc[UR6][R22.64] ;  /* 0x0000000616177981 */ /* 0x000ee8000c1e1900 */
[----:B------:R-:W4:Y:S01]  /*05a0*/  LDG.E R18, desc[UR6][R18.64] ;  /* 0x0000000612127981 */ /* 0x000f22000c1e1900 */
[----:B------:R-:W-:-:S04]  /*05b0*/  IADD3 R8, PT, PT, R8, 0x8, RZ ;  /* 0x0000000808087810 */ /* 0x000fc80007ffe0ff */
[----:B------:R-:W-:Y:S02]  /*05c0*/  ISETP.NE.AND P1, PT, R8, RZ, PT ;  /* 0x000000ff0800720c */ /* 0x000fe40003f25270 */
[C---:B------:R-:W-:Y:S02]  /*05d0*/  LEA R7, R0.reuse, R7, 0x3 ;  /* 0x0000000700077211 */ /* 0x040fe400078e18ff */
[C---:B------:R-:W-:Y:S02]  /*05e0*/  LEA R5, R0.reuse, R5, 0x3 ;  /* 0x0000000500057211 */ /* 0x040fe400078e18ff */
[C---:B------:R-:W-:Y:S02]  /*05f0*/  LEA R9, R0.reuse, R9, 0x3 ;  /* 0x0000000900097211 */ /* 0x040fe400078e18ff */
[C---:B------:R-:W-:Y:S02]  /*0600*/  LEA R11, R0.reuse, R11, 0x3 ;  /* 0x0000000b000b7211 */ /* 0x040fe400078e18ff */
[----:B------:R-:W-:-:S02]  /*0610*/  LEA R13, R0, R13, 0x3 ;  /* 0x0000000d000d7211 */ /* 0x000fc400078e18ff */
[C---:B------:R-:W-:Y:S02]  /*0620*/  LEA R25, R0.reuse, R25, 0x3 ;  /* 0x0000001900197211 */ /* 0x040fe400078e18ff */
[C---:B------:R-:W-:Y:S02]  /*0630*/  LEA R27, R0.reuse, R27, 0x3 ;  /* 0x0000001b001b7211 */ /* 0x040fe400078e18ff */
[----:B------:R-:W-:Y:S01]  /*0640*/  LEA R29, R0, R29, 0x3 ;  /* 0x0000001d001d7211 */ /* 0x000fe200078e18ff */
[----:B--2---:R-:W-:-:S04]  /*0650*/  FFMA R10, R12, R24, R10 ;  /* 0x000000180c0a7223 */ /* 0x004fc8000000000a */
[----:B---3--:R-:W-:-:S04]  /*0660*/  FFMA R10, R26, R23, R10 ;  /* 0x000000171a0a7223 */ /* 0x008fc8000000000a */
[----:B----4-:R-:W-:Y:S01]  /*0670*/  FFMA R10, R17, R18, R10 ;  /* 0x00000012110a7223 */ /* 0x010fe2000000000a */
[----:B------:R-:W-:Y:S06]  /*0680*/  @P1 BRA `(.L_x_4) ;  /* 0xfffffff800e81947 */ /* 0x000fec000383ffff */
.L_x_3:
[----:B------:R-:W-:Y:S05]  /*0690*/  BSYNC.RECONVERGENT B1 ;  /* 0x0000000000017941 */ /* 0x000fea0003800200 */
.L_x_2:
[----:B------:R-:W-:Y:S05]  /*06a0*/  @!P0 BRA `(.L_x_1) ;  /* 0x0000000400348947 */ /* 0x000fea0003800000 */
[----:B------:R-:W-:Y:S01]  /*06b0*/  ISETP.GE.U32.AND P0, PT, R4, 0x4, PT ;  /* 0x000000040400780c */ /* 0x000fe20003f06070 */
[----:B------:R-:W-:Y:S01]  /*06c0*/  BSSY.RECONVERGENT B1, `(.L_x_5) ;  /* 0x0000028000017945 */ /* 0x000fe20003800200 */
[----:B------:R-:W-:-:S04]  /*06d0*/  LOP3.LUT R24, R2, 0x3, RZ, 0xc0, !PT ;  /* 0x0000000302187812 */ /* 0x000fc800078ec0ff */
[----:B------:R-:W-:-:S07]  /*06e0*/  ISETP.NE.AND P1, PT, R24, RZ, PT ;  /* 0x000000ff1800720c */ /* 0x000fce0003f25270 */
[----:B------:R-:W-:Y:S06]  /*06f0*/  @!P0 BRA `(.L_x_6) ;  /* 0x0000000000908947 */ /* 0x000fec0003800000 */
[----:B------:R-:W0:Y:S01]  /*0700*/  LDC.64 R4, c[0x0][0x398] ;  /* 0x0000e600ff047b82 */ /* 0x000e220000000a00 */
[----:B------:R-:W-:-:S05]  /*0710*/  IMAD R21, R6, R0, R3 ;  /* 0x0000000006157224 */ /* 0x000fca00078e0203 */
[-C--:B------:R-:W-:Y:S02]  /*0720*/  IADD3 R13, PT, PT, R21, R0.reuse, RZ ;  /* 0x00000000150d7210 */ /* 0x080fe40007ffe0ff */
[----:B------:R-:W1:Y:S02]  /*0730*/  LDC.64 R8, c[0x0][0x3a8] ;  /* 0x0000ea00ff087b82 */ /* 0x000e640000000a00 */
[----:B------:R-:W-:-:S04]  /*0740*/  IADD3 R19, PT, PT, R13, R0, RZ ;  /* 0x000000000d137210 */ /* 0x000fc80007ffe0ff */
[----:B------:R-:W-:Y:S01]  /*0750*/  IADD3 R7, PT, PT, R19, R0, RZ ;  /* 0x0000000013077210 */ /* 0x000fe20007ffe0ff */
[----:B0-----:R-:W-:-:S04]  /*0760*/  IMAD.WIDE.U32 R14, R21, 0x4, R4 ;  /* 0x00000004150e7825 */ /* 0x001fc800078e0004 */
[--C-:B------:R-:W-:Y:S02]  /*0770*/  IMAD.WIDE.U32 R16, R13, 0x4, R4.reuse ;  /* 0x000000040d107825 */ /* 0x100fe400078e0004 */
[----:B------:R-:W1:Y:S02]  /*0780*/  LDG.E R15, desc[UR6][R14.64] ;  /* 0x000000060e0f7981 */ /* 0x000e64000c1e1900 */
[--C-:B------:R-:W-:Y:S02]  /*0790*/  IMAD.WIDE.U32 R22, R19, 0x4, R4.reuse ;  /* 0x0000000413167825 */ /* 0x100fe400078e0004 */
[----:B------:R-:W2:Y:S02]  /*07a0*/  LDG.E R17, desc[UR6][R16.64] ;  /* 0x0000000610117981 */ /* 0x000ea4000c1e1900 */
[----:B------:R-:W-:Y:S02]  /*07b0*/  IMAD.WIDE.U32 R26, R7, 0x4, R4 ;  /* 0x00000004071a7825 */ /* 0x000fe400078e0004 */
[----:B------:R-:W3:Y:S01]  /*07c0*/  LDG.E R23, desc[UR6][R22.64] ;  /* 0x0000000616177981 */ /* 0x000ee2000c1e1900 */
[----:B------:R-:W0:Y:S03]  /*07d0*/  LDC.64 R4, c[0x0][0x3a0] ;  /* 0x0000e800ff047b82 */ /* 0x000e260000000a00 */
[----:B------:R-:W4:Y:S01]  /*07e0*/  LDG.E R11, desc[UR6][R26.64] ;  /* 0x000000061a0b7981 */ /* 0x000f22000c1e1900 */
[----:B0-----:R-:W-:-:S04]  /*07f0*/  IMAD.WIDE.U32 R20, R21, 0x4, R4 ;  /* 0x0000000415147825 */ /* 0x001fc800078e0004 */
[--C-:B------:R-:W-:Y:S02]  /*0800*/  IMAD.WIDE.U32 R12, R13, 0x4, R4.reuse ;  /* 0x000000040d0c7825 */ /* 0x100fe400078e0004 */
[----:B------:R-:W5:Y:S02]  /*0810*/  LDG.E R21, desc[UR6][R20.64] ;  /* 0x0000000614157981 */ /* 0x000f64000c1e1900 */
[--C-:B------:R-:W-:Y:S02]  /*0820*/  IMAD.WIDE.U32 R18, R19, 0x4, R4.reuse ;  /* 0x0000000413127825 */ /* 0x100fe400078e0004 */
[----:B------:R-:W5:Y:S02]  /*0830*/  LDG.E R12, desc[UR6][R12.64] ;  /* 0x000000060c0c7981 */ /* 0x000f64000c1e1900 */
[----:B------:R-:W-:Y:S02]  /*0840*/  IMAD.WIDE.U32 R4, R7, 0x4, R4 ;  /* 0x0000000407047825 */ /* 0x000fe400078e0004 */
[----:B------:R-:W5:Y:S04]  /*0850*/  LDG.E R18, desc[UR6][R18.64] ;  /* 0x0000000612127981 */ /* 0x000f68000c1e1900 */
[----:B------:R-:W5:Y:S01]  /*0860*/  LDG.E R4, desc[UR6][R4.64] ;  /* 0x0000000604047981 */ /* 0x000f62000c1e1900 */
[----:B-1----:R-:W-:-:S04]  /*0870*/  IMAD.WIDE.U32 R14, R15, 0x4, R8 ;  /* 0x000000040f0e7825 */ /* 0x002fc800078e0008 */
[--C-:B--2---:R-:W-:Y:S02]  /*0880*/  IMAD.WIDE.U32 R16, R17, 0x4, R8.reuse ;  /* 0x0000000411107825 */ /* 0x104fe400078e0008 */
[----:B------:R-:W5:Y:S02]  /*0890*/  LDG.E R14, desc[UR6][R14.64] ;  /* 0x000000060e0e7981 */ /* 0x000f64000c1e1900 */
[--C-:B---3--:R-:W-:Y:S02]  /*08a0*/  IMAD.WIDE.U32 R22, R23, 0x4, R8.reuse ;  /* 0x0000000417167825 */ /* 0x108fe400078e0008 */
[----:B------:R-:W2:Y:S02]  /*08b0*/  LDG.E R16, desc[UR6][R16.64] ;  /* 0x0000000610107981 */ /* 0x000ea4000c1e1900 */
[----:B----4-:R-:W-:Y:S02]  /*08c0*/  IMAD.WIDE.U32 R8, R11, 0x4, R8 ;  /* 0x000000040b087825 */ /* 0x010fe400078e0008 */
[----:B------:R-:W3:Y:S04]  /*08d0*/  LDG.E R22, desc[UR6][R22.64] ;  /* 0x0000000616167981 */ /* 0x000ee8000c1e1900 */
[----:B------:R-:W4:Y:S01]  /*08e0*/  LDG.E R8, desc[UR6][R8.64] ;  /* 0x0000000608087981 */ /* 0x000f22000c1e1900 */
[----:B------:R-:W-:Y:S01]  /*08f0*/  IADD3 R6, PT, PT, R6, 0x4, RZ ;  /* 0x0000000406067810 */ /* 0x000fe20007ffe0ff */
[----:B-----5:R-:W-:-:S04]  /*0900*/  FFMA R21, R21, R14, R10 ;  /* 0x0000000e15157223 */ /* 0x020fc8000000000a */
[----:B--2---:R-:W-:-:S04]  /*0910*/  FFMA R21, R12, R16, R21 ;  /* 0x000000100c157223 */ /* 0x004fc80000000015 */
[----:B---3--:R-:W-:-:S04]  /*0920*/  FFMA R21, R18, R22, R21 ;  /* 0x0000001612157223 */ /* 0x008fc80000000015 */
[----:B----4-:R-:W-:-:S07]  /*0930*/  FFMA R10, R4, R8, R21 ;  /* 0x00000008040a7223 */ /* 0x010fce0000000015 */
.L_x_6:
[----:B------:R-:W-:Y:S05]  /*0940*/  BSYNC.RECONVERGENT B1 ;  /* 0x0000000000017941 */ /* 0x000fea0003800200 */
.L_x_5:
[----:B------:R-:W-:Y:S05]  /*0950*/  @!P1 BRA `(.L_x_1) ;  /* 0x0000000000889947 */ /* 0x000fea0003800000 */
[----:B------:R-:W-:Y:S01]  /*0960*/  ISETP.NE.AND P0, PT, R24, 0x1, PT ;  /* 0x000000011800780c */ /* 0x000fe20003f05270 */
[----:B------:R-:W0:Y:S01]  /*0970*/  LDC.64 R18, c[0x0][0x3a0] ;  /* 0x0000e800ff127b82 */ /* 0x000e220000000a00 */
[----:B------:R-:W-:-:S04]  /*0980*/  LOP3.LUT R2, R2, 0x1, RZ, 0xc0, !PT ;  /* 0x0000000102027812 */ /* 0x000fc800078ec0ff */
[----:B------:R-:W-:-:S03]  /*0990*/  ISETP.NE.U32.AND P1, PT, R2, 0x1, PT ;  /* 0x000000010200780c */ /* 0x000fc60003f25070 */
[----:B------:R-:W1:Y:S04]  /*09a0*/  LDC.64 R8, c[0x0][0x3a8] ;  /* 0x0000ea00ff087b82 */ /* 0x000e680000000a00 */
[C---:B------:R-:W-:Y:S01]  /*09b0*/  @P0 IMAD R21, R6.reuse, R0, R3 ;  /* 0x0000000006150224 */ /* 0x040fe200078e0203 */
[----:B------:R-:W-:-:S03]  /*09c0*/  @P0 IADD3 R6, PT, PT, R6, 0x2, RZ ;  /* 0x0000000206060810 */ /* 0x000fc60007ffe0ff */
[----:B------:R-:W2:Y:S01]  /*09d0*/  @P0 LDC.64 R4, c[0x0][0x398] ;  /* 0x0000e600ff040b82 */ /* 0x000ea20000000a00 */
[-C--:B------:R-:W-:Y:S01]  /*09e0*/  @P0 IADD3 R2, PT, PT, R21, R0.reuse, RZ ;  /* 0x0000000015020210 */ /* 0x080fe20007ffe0ff */
[----:B------:R-:W-:-:S06]  /*09f0*/  @!P1 IMAD R0, R6, R0, R3 ;  /* 0x0000000006009224 */ /* 0x000fcc00078e0203 */
[----:B------:R-:W3:Y:S08]  /*0a00*/  @!P1 LDC.64 R14, c[0x0][0x398] ;  /* 0x0000e600ff0e9b82 */ /* 0x000ef00000000a00 */
[----:B------:R-:W4:Y:S01]  /*0a10*/  LDC.64 R6, c[0x0][0x3a0] ;  /* 0x0000e800ff067b82 */ /* 0x000f220000000a00 */
[----:B--2---:R-:W-:-:S04]  /*0a20*/  @P0 IMAD.WIDE.U32 R16, R21, 0x4, R4 ;  /* 0x0000000415100825 */ /* 0x004fc800078e0004 */
[----:B------:R-:W-:Y:S01]  /*0a30*/  @P0 IMAD.WIDE.U32 R22, R2, 0x4, R4 ;  /* 0x0000000402160825 */ /* 0x000fe200078e0004 */
[----:B------:R-:W1:Y:S02]  /*0a40*/  @P0 LDG.E R13, desc[UR6][R16.64] ;  /* 0x00000006100d0981 */ /* 0x000e64000c1e1900 */
[----:B------:R-:W2:Y:S01]  /*0a50*/  LDC.64 R4, c[0x0][0x3a8] ;  /* 0x0000ea00ff047b82 */ /* 0x000ea20000000a00 */
[----:B---3--:R-:W-:Y:S02]  /*0a60*/  @!P1 IMAD.WIDE.U32 R14, R0, 0x4, R14 ;  /* 0x00000004000e9825 */ /* 0x008fe400078e000e */
[----:B------:R-:W3:Y:S04]  /*0a70*/  @P0 LDG.E R23, desc[UR6][R22.64] ;  /* 0x0000000616170981 */ /* 0x000ee8000c1e1900 */
[----:B------:R-:W2:Y:S01]  /*0a80*/  @!P1 LDG.E R15, desc[UR6][R14.64] ;  /* 0x000000060e0f9981 */ /* 0x000ea2000c1e1900 */
[----:B0-----:R-:W-:-:S04]  /*0a90*/  @P0 IMAD.WIDE.U32 R20, R21, 0x4, R18 ;  /* 0x0000000415140825 */ /* 0x001fc800078e0012 */
[----:B------:R-:W-:Y:S02]  /*0aa0*/  @P0 IMAD.WIDE.U32 R18, R2, 0x4, R18 ;  /* 0x0000000402120825 */ /* 0x000fe400078e0012 */
[----:B------:R-:W5:Y:S02]  /*0ab0*/  @P0 LDG.E R21, desc[UR6][R20.64] ;  /* 0x0000000614150981 */ /* 0x000f64000c1e1900 */
[----:B----4-:R-:W-:Y:S02]  /*0ac0*/  @!P1 IMAD.WIDE.U32 R6, R0, 0x4, R6 ;  /* 0x0000000400069825 */ /* 0x010fe400078e0006 */
[----:B------:R-:W4:Y:S04]  /*0ad0*/  @P0 LDG.E R19, desc[UR6][R18.64] ;  /* 0x0000000612130981 */ /* 0x000f28000c1e1900 */
[----:B------:R-:W4:Y:S01]  /*0ae0*/  @!P1 LDG.E R7, desc[UR6][R6.64] ;  /* 0x0000000606079981 */ /* 0x000f22000c1e1900 */
[----:B-1----:R-:W-:-:S04]  /*0af0*/  @P0 IMAD.WIDE.U32 R12, R13, 0x4, R8 ;  /* 0x000000040d0c0825 */ /* 0x002fc800078e0008 */
[----:B---3--:R-:W-:Y:S02]  /*0b00*/  @P0 IMAD.WIDE.U32 R8, R23, 0x4, R8 ;  /* 0x0000000417080825 */ /* 0x008fe400078e0008 */
[----:B------:R-:W5:Y:S02]  /*0b10*/  @P0 LDG.E R12, desc[UR6][R12.64] ;  /* 0x000000060c0c0981 */ /* 0x000f64000c1e1900 */
[----:B--2---:R-:W-:Y:S02]  /*0b20*/  @!P1 IMAD.WIDE.U32 R4, R15, 0x4, R4 ;  /* 0x000000040f049825 */ /* 0x004fe400078e0004 */
[----:B------:R-:W4:Y:S04]  /*0b30*/  @P0 LDG.E R8, desc[UR6][R8.64] ;  /* 0x0000000608080981 */ /* 0x000f28000c1e1900 */
[----:B------:R-:W2:Y:S01]  /*0b40*/  @!P1 LDG.E R4, desc[UR6][R4.64] ;  /* 0x0000000604049981 */ /* 0x000ea2000c1e1900 */
[----:B-----5:R-:W-:-:S04]  /*0b50*/  @P0 FFMA R0, R21, R12, R10 ;  /* 0x0000000c15000223 */ /* 0x020fc8000000000a */
[----:B----4-:R-:W-:-:S04]  /*0b60*/  @P0 FFMA R10, R19, R8, R0 ;  /* 0x00000008130a0223 */ /* 0x010fc80000000000 */
[----:B--2---:R-:W-:-:S07]  /*0b70*/  @!P1 FFMA R10, R7, R4, R10 ;  /* 0x00000004070a9223 */ /* 0x004fce000000000a */
.L_x_1:
[----:B------:R-:W-:Y:S05]  /*0b80*/  BSYNC.RECONVERGENT B0 ;  /* 0x0000000000007941 */ /* 0x000fea0003800200 */
.L_x_0:
[----:B------:R-:W0:Y:S02]  /*0b90*/  LDC.64 R4, c[0x0][0x3b0] ;  /* 0x0000ec00ff047b82 */ /* 0x000e240000000a00 */
[----:B0-----:R-:W-:-:S05]  /*0ba0*/  IMAD.WIDE.U32 R2, R3, 0x4, R4 ;  /* 0x0000000403027825 */ /* 0x001fca00078e0004 */
[----:B------:R-:W-:Y:S01]  /*0bb0*/  STG.E desc[UR6][R2.64], R10 ;  /* 0x0000000a02007986 */ /* 0x000fe2000c101906 */
[----:B------:R-:W-:Y:S05]  /*0bc0*/  EXIT ;  /* 0x000000000000794d */ /* 0x000fea0003800000 */
.L_x_7:
[----:B------:R-:W-:-:S00]  /*0bd0*/  BRA `(.L_x_7) ;  /* 0xfffffffc00fc7947 */ /* 0x000fc0000383ffff */
[----:B------:R-:W-:-:S00]  /*0be0*/  NOP ;  /* 0x0000000000007918 */ /* 0x000fc00000000000 */
        /* <DEDUP_REMOVED lines=9> */
.L_x_8:


//--------------------- .nv.shared.reserved.0     --------------------------
	.section	.nv.shared.reserved.0,"aw",@nobits
	.weak		__nv_reservedSMEM_offset_0_alias
	.size		__nv_reservedSMEM_offset_0_alias, 0, 64
	.other		__nv_reservedSMEM_offset_0_alias,@"STO_CUDA_RESERVED_SHARED STV_DEFAULT"
__nv_reservedSMEM_offset_0_alias:
	.zero		0
	.zero		64


//--------------------- .nv.constant0._Z15spmv_ell_kernel9EllMatrixPfS0_ --------------------------
	.section	.nv.constant0._Z15spmv_ell_kernel9EllMatrixPfS0_,"a",@progbits
	.sectionflags	@""
	.align	4
.nv.constant0._Z15spmv_ell_kernel9EllMatrixPfS0_:
	.zero		952


//--------------------- SYMBOLS --------------------------

	.type		.nv.reservedSmem.offset0,@object
	.size		.nv.reservedSmem.offset0,0x4
